	.headerflags	@"EF_CUDA_TEXMODE_UNIFIED EF_CUDA_64BIT_ADDRESS EF_CUDA_ACCELERATORS EF_CUDA_SM90 EF_CUDA_VIRTUAL_SM(EF_CUDA_SM90)"
	.elftype	@"ET_EXEC"


//--------------------- .nv.info                  --------------------------
	.section	.nv.info,"",@"SHT_CUDA_INFO"
	.align	4


	//----- nvinfo : EIATTR_REGCOUNT
	.align		4
        /*0000*/ 	.byte	0x04, 0x2f
        /*0002*/ 	.short	(.L_1 - .L_0)
	.align		4
.L_0:
        /*0004*/ 	.word	index@(triton_poi_fused_7)
        /*0008*/ 	.word	0x0000001e


	//----- nvinfo : EIATTR_MIN_STACK_SIZE
	.align		4
.L_1:
        /*000c*/ 	.byte	0x04, 0x12
        /*000e*/ 	.short	(.L_3 - .L_2)
	.align		4
.L_2:
        /*0010*/ 	.word	index@(triton_poi_fused_7)
        /*0014*/ 	.word	0x00000000


	//----- nvinfo : EIATTR_FRAME_SIZE
	.align		4
.L_3:
        /*0018*/ 	.byte	0x04, 0x11
        /*001a*/ 	.short	(.L_5 - .L_4)
	.align		4
.L_4:
        /*001c*/ 	.word	index@(triton_poi_fused_7)
        /*0020*/ 	.word	0x00000000


	//----- nvinfo : EIATTR_MIN_STACK_SIZE
	.align		4
.L_5:
        /*0024*/ 	.byte	0x04, 0x12
        /*0026*/ 	.short	(.L_7 - .L_6)
	.align		4
.L_6:
        /*0028*/ 	.word	index@(triton_poi_fused_7)
        /*002c*/ 	.word	0x00000000
.L_7:


//--------------------- .nv.info.triton_poi_fused_7 --------------------------
	.section	.nv.info.triton_poi_fused_7,"",@"SHT_CUDA_INFO"
	.sectionflags	@""
	.align	4


	//----- nvinfo : EIATTR_CUDA_API_VERSION
	.align		4
        /*0000*/ 	.byte	0x04, 0x37
        /*0002*/ 	.short	(.L_9 - .L_8)
.L_8:
        /*0004*/ 	.word	0x0000007c


	//----- nvinfo : EIATTR_KPARAM_INFO
	.align		4
.L_9:
        /*0008*/ 	.byte	0x04, 0x17
        /*000a*/ 	.short	(.L_11 - .L_10)
.L_10:
        /*000c*/ 	.word	0x00000000
        /*0010*/ 	.short	0x0003
        /*0012*/ 	.short	0x0014
        /*0014*/ 	.byte	0x00, 0xf0, 0x11, 0x00


	//----- nvinfo : EIATTR_KPARAM_INFO
	.align		4
.L_11:
        /*0018*/ 	.byte	0x04, 0x17
        /*001a*/ 	.short	(.L_13 - .L_12)
.L_12:
        /*001c*/ 	.word	0x00000000
        /*0020*/ 	.short	0x0002
        /*0022*/ 	.short	0x0010
        /*0024*/ 	.byte	0x00, 0xf0, 0x11, 0x00


	//----- nvinfo : EIATTR_KPARAM_INFO
	.align		4
.L_13:
        /*0028*/ 	.byte	0x04, 0x17
        /*002a*/ 	.short	(.L_15 - .L_14)
.L_14:
        /*002c*/ 	.word	0x00000000
        /*0030*/ 	.short	0x0001
        /*0032*/ 	.short	0x0008
        /*0034*/ 	.byte	0x00, 0xf4, 0x21, 0x00


	//----- nvinfo : EIATTR_KPARAM_INFO
	.align		4
.L_15:
        /*0038*/ 	.byte	0x04, 0x17
        /*003a*/ 	.short	(.L_17 - .L_16)
.L_16:
        /*003c*/ 	.word	0x00000000
        /*0040*/ 	.short	0x0000
        /*0042*/ 	.short	0x0000
        /*0044*/ 	.byte	0x00, 0xf4, 0x21, 0x00


	//----- nvinfo : EIATTR_SPARSE_MMA_MASK
	.align		4
.L_17:
        /*0048*/ 	.byte	0x03, 0x50
        /*004a*/ 	.short	0x0000


	//----- nvinfo : EIATTR_MAXREG_COUNT
	.align		4
        /*004c*/ 	.byte	0x03, 0x1b
        /*004e*/ 	.short	0x00ff


	//----- nvinfo : EIATTR_EXIT_INSTR_OFFSETS
	.align		4
        /*0050*/ 	.byte	0x04, 0x1c
        /*0052*/ 	.short	(.L_19 - .L_18)


	//   ....[0]....
.L_18:
        /*0054*/ 	.word	0x000006c0


	//   ....[1]....
        /*0058*/ 	.word	0x00000710


	//----- nvinfo : EIATTR_REQNTID
	.align		4
.L_19:
        /*005c*/ 	.byte	0x04, 0x10
        /*005e*/ 	.short	(.L_21 - .L_20)
.L_20:
        /*0060*/ 	.word	0x00000080
        /*0064*/ 	.word	0x00000001
        /*0068*/ 	.word	0x00000001


	//----- nvinfo : EIATTR_CBANK_PARAM_SIZE
	.align		4
.L_21:
        /*006c*/ 	.byte	0x03, 0x19
        /*006e*/ 	.short	0x0018


	//----- nvinfo : EIATTR_PARAM_CBANK
	.align		4
        /*0070*/ 	.byte	0x04, 0x0a
        /*0072*/ 	.short	(.L_23 - .L_22)
	.align		4
.L_22:
        /*0074*/ 	.word	index@(.nv.constant0.triton_poi_fused_7)
        /*0078*/ 	.short	0x0210
        /*007a*/ 	.short	0x0018


	//----- nvinfo : EIATTR_SW_WAR
	.align		4
.L_23:
        /*007c*/ 	.byte	0x04, 0x36
        /*007e*/ 	.short	(.L_25 - .L_24)
.L_24:
        /*0080*/ 	.word	0x00000008
.L_25:


//--------------------- .nv.callgraph             --------------------------
	.section	.nv.callgraph,"",@"SHT_CUDA_CALLGRAPH"
	.align	4
	.sectionentsize	8
	.align		4
        /*0000*/ 	.word	0x00000000
	.align		4
        /*0004*/ 	.word	0xffffffff
	.align		4
        /*0008*/ 	.word	0x00000000
	.align		4
        /*000c*/ 	.word	0xfffffffe
	.align		4
        /*0010*/ 	.word	0x00000000
	.align		4
        /*0014*/ 	.word	0xfffffffd
	.align		4
        /*0018*/ 	.word	0x00000000
	.align		4
        /*001c*/ 	.word	0xfffffffc


//--------------------- .text.triton_poi_fused_7  --------------------------
	.section	.text.triton_poi_fused_7,"ax",@progbits
	.sectionflags	@"SHF_BARRIERS=1"
	.align	128
        .global         triton_poi_fused_7
        .type           triton_poi_fused_7,@function
        .size           triton_poi_fused_7,(.L_x_1 - triton_poi_fused_7)
        .other          triton_poi_fused_7,@"STO_CUDA_ENTRY STV_DEFAULT"
triton_poi_fused_7:
.text.triton_poi_fused_7:
[----:B------:R-:W0:Y:S01]  /*0000*/  LDC R1, c[0x0][0x28] ;  /* 0x00000a00ff017b82 */ /* 0x000e220000000800 */
[----:B------:R-:W1:Y:S07]  /*0010*/  S2R R19, SR_CTAID.Z ;  /* 0x0000000000137919 */ /* 0x000e6e0000002700 */
[----:B------:R-:W1:Y:S01]  /*0020*/  S2UR UR4, SR_CTAID.Y ;  /* 0x00000000000479c3 */ /* 0x000e620000002600 */
[----:B------:R-:W-:Y:S01]  /*0030*/  IMAD.MOV.U32 R14, RZ, RZ, RZ ;  /* 0x000000ffff0e7224 */ /* 0x000fe200078e00ff */
[----:B------:R-:W-:Y:S01]  /*0040*/  ULDC.64 UR6, c[0x0][0x208] ;  /* 0x0000820000067ab9 */ /* 0x000fe20000000a00 */
[----:B------:R-:W2:Y:S01]  /*0050*/  S2R R15, SR_CTAID.X ;  /* 0x00000000000f7919 */ /* 0x000ea20000002500 */
[----:B------:R-:W3:Y:S04]  /*0060*/  S2R R18, SR_TID.X ;  /* 0x0000000000127919 */ /* 0x000ee80000002100 */
[----:B------:R-:W1:Y:S08]  /*0070*/  LDC R0, c[0x0][0x10] ;  /* 0x00000400ff007b82 */ /* 0x000e700000000800 */
[----:B------:R-:W4:Y:S01]  /*0080*/  LDC.64 R16, c[0x0][0x210] ;  /* 0x00008400ff107b82 */ /* 0x000f220000000a00 */
[----:B-1----:R-:W-:-:S02]  /*0090*/  IMAD R19, R19, R0, UR4 ;  /* 0x0000000413137e24 */ /* 0x002fc4000f8e0200 */
[----:B--2---:R-:W-:Y:S02]  /*00a0*/  IMAD.SHL.U32 R15, R15, 0x10, RZ ;  /* 0x000000100f0f7824 */ /* 0x004fe400078e00ff */
[----:B------:R-:W-:Y:S01]  /*00b0*/  IMAD.SHL.U32 R19, R19, 0x40, RZ ;  /* 0x0000004013137824 */ /* 0x000fe200078e00ff */
[----:B---3--:R-:W-:Y:S02]  /*00c0*/  SHF.R.U32.HI R0, RZ, 0x4, R18 ;  /* 0x00000004ff007819 */ /* 0x008fe40000011612 */
[----:B------:R-:W-:Y:S02]  /*00d0*/  LOP3.LUT R4, R15, 0xf, R18, 0xf8, !PT ;  /* 0x0000000f0f047812 */ /* 0x000fe400078ef812 */
[----:B------:R-:W-:Y:S02]  /*00e0*/  SGXT.U32 R0, R0, 0x3 ;  /* 0x000000030000781a */ /* 0x000fe40000000000 */
[----:B------:R-:W-:Y:S02]  /*00f0*/  ISETP.GE.AND P0, PT, R4, 0x9, PT ;  /* 0x000000090400780c */ /* 0x000fe40003f06270 */
[----:B------:R-:W-:-:S02]  /*0100*/  LOP3.LUT R3, R19, 0x8, R0, 0xfe, !PT ;  /* 0x0000000813037812 */ /* 0x000fc400078efe00 */
[----:B------:R-:W-:Y:S02]  /*0110*/  LOP3.LUT R2, R19, R0, RZ, 0xfc, !PT ;  /* 0x0000000013027212 */ /* 0x000fe400078efcff */
[C---:B------:R-:W-:Y:S01]  /*0120*/  ISETP.LT.AND P2, PT, R3.reuse, 0x20000, !P0 ;  /* 0x000200000300780c */ /* 0x040fe20004741270 */
[--C-:B------:R-:W-:Y:S01]  /*0130*/  IMAD R3, R3, 0x9, R4.reuse ;  /* 0x0000000903037824 */ /* 0x100fe200078e0204 */
[----:B------:R-:W-:Y:S01]  /*0140*/  LOP3.LUT R6, R19, 0x10, R0, 0xfe, !PT ;  /* 0x0000001013067812 */ /* 0x000fe200078efe00 */
[C---:B------:R-:W-:Y:S01]  /*0150*/  IMAD R5, R2.reuse, 0x9, R4 ;  /* 0x0000000902057824 */ /* 0x040fe200078e0204 */
[----:B------:R-:W-:Y:S02]  /*0160*/  LOP3.LUT R7, R19, 0x18, R0, 0xfe, !PT ;  /* 0x0000001813077812 */ /* 0x000fe400078efe00 */
[----:B------:R-:W-:Y:S01]  /*0170*/  ISETP.LT.AND P1, PT, R2, 0x20000, !P0 ;  /* 0x000200000200780c */ /* 0x000fe20004721270 */
[----:B----4-:R-:W-:Y:S01]  /*0180*/  IMAD.WIDE R2, R3, 0x4, R16 ;  /* 0x0000000403027825 */ /* 0x010fe200078e0210 */
[----:B------:R-:W-:-:S02]  /*0190*/  ISETP.LT.AND P6, PT, R6, 0x20000, !P0 ;  /* 0x000200000600780c */ /* 0x000fc400047c1270 */
[----:B------:R-:W-:Y:S02]  /*01a0*/  LOP3.LUT R8, R19, 0x20, R0, 0xfe, !PT ;  /* 0x0000002013087812 */ /* 0x000fe400078efe00 */
[----:B------:R-:W-:Y:S01]  /*01b0*/  ISETP.LT.AND P5, PT, R7, 0x20000, !P0 ;  /* 0x000200000700780c */ /* 0x000fe200047a1270 */
[----:B------:R1:W2:Y:S01]  /*01c0*/  @P2 LDG.E.EL R14, desc[UR6][R2.64] ;  /* 0x00000006020e2981 */ /* 0x0002a2000c2e1900 */
[----:B------:R-:W-:Y:S02]  /*01d0*/  LOP3.LUT R4, R19, 0x28, R0, 0xfe, !PT ;  /* 0x0000002813047812 */ /* 0x000fe400078efe00 */
[----:B------:R-:W-:Y:S02]  /*01e0*/  LOP3.LUT R6, R19, 0x30, R0, 0xfe, !PT ;  /* 0x0000003013067812 */ /* 0x000fe400078efe00 */
[----:B------:R-:W-:Y:S02]  /*01f0*/  LOP3.LUT R7, R19, 0x38, R0, 0xfe, !PT ;  /* 0x0000003813077812 */ /* 0x000fe400078efe00 */
[----:B------:R-:W-:-:S02]  /*0200*/  ISETP.LT.AND P4, PT, R8, 0x20000, !P0 ;  /* 0x000200000800780c */ /* 0x000fc40004781270 */
[----:B------:R-:W-:Y:S02]  /*0210*/  ISETP.LT.AND P3, PT, R4, 0x20000, !P0 ;  /* 0x000200000400780c */ /* 0x000fe40004761270 */
[----:B------:R-:W-:Y:S02]  /*0220*/  ISETP.LT.AND P2, PT, R6, 0x20000, !P0 ;  /* 0x000200000600780c */ /* 0x000fe40004741270 */
[----:B------:R-:W-:Y:S01]  /*0230*/  ISETP.LT.AND P0, PT, R7, 0x20000, !P0 ;  /* 0x000200000700780c */ /* 0x000fe20004701270 */
[C---:B------:R-:W-:Y:S02]  /*0240*/  VIADD R7, R5.reuse, 0x90 ;  /* 0x0000009005077836 */ /* 0x040fe40000000000 */
[C---:B------:R-:W-:Y:S02]  /*0250*/  VIADD R9, R5.reuse, 0xd8 ;  /* 0x000000d805097836 */ /* 0x040fe40000000000 */
[C---:B------:R-:W-:Y:S02]  /*0260*/  VIADD R11, R5.reuse, 0x120 ;  /* 0x00000120050b7836 */ /* 0x040fe40000000000 */
[----:B------:R-:W-:-:S02]  /*0270*/  VIADD R13, R5, 0x168 ;  /* 0x00000168050d7836 */ /* 0x000fc40000000000 */
[C---:B------:R-:W-:Y:S02]  /*0280*/  VIADD R23, R5.reuse, 0x1b0 ;  /* 0x000001b005177836 */ /* 0x040fe40000000000 */
[C---:B------:R-:W-:Y:S02]  /*0290*/  VIADD R25, R5.reuse, 0x1f8 ;  /* 0x000001f805197836 */ /* 0x040fe40000000000 */
[----:B-1----:R-:W-:-:S04]  /*02a0*/  IMAD.WIDE R2, R5, 0x4, R16 ;  /* 0x0000000405027825 */ /* 0x002fc800078e0210 */
[----:B------:R-:W-:-:S04]  /*02b0*/  IMAD.WIDE R4, R7, 0x4, R16 ;  /* 0x0000000407047825 */ /* 0x000fc800078e0210 */
[----:B------:R-:W-:-:S04]  /*02c0*/  IMAD.WIDE R6, R9, 0x4, R16 ;  /* 0x0000000409067825 */ /* 0x000fc800078e0210 */
[----:B------:R-:W-:Y:S01]  /*02d0*/  IMAD.WIDE R8, R11, 0x4, R16 ;  /* 0x000000040b087825 */ /* 0x000fe200078e0210 */
[----:B------:R-:W-:-:S03]  /*02e0*/  CS2R R20, SRZ ;  /* 0x0000000000147805 */ /* 0x000fc6000001ff00 */
[----:B------:R-:W-:-:S03]  /*02f0*/  IMAD.WIDE R10, R13, 0x4, R16 ;  /* 0x000000040d0a7825 */ /* 0x000fc600078e0210 */
[----:B------:R1:W3:Y:S01]  /*0300*/  @P6 LDG.E.EL R20, desc[UR6][R4.64] ;  /* 0x0000000604146981 */ /* 0x0002e2000c2e1900 */
[--C-:B------:R-:W-:Y:S01]  /*0310*/  IMAD.WIDE R12, R23, 0x4, R16.reuse ;  /* 0x00000004170c7825 */ /* 0x100fe200078e0210 */
[----:B------:R-:W-:Y:S02]  /*0320*/  CS2R R22, SRZ ;  /* 0x0000000000167805 */ /* 0x000fe4000001ff00 */
[----:B------:R-:W4:Y:S01]  /*0330*/  @P5 LDG.E.EL R21, desc[UR6][R6.64] ;  /* 0x0000000606155981 */ /* 0x000f22000c2e1900 */
[----:B------:R-:W-:Y:S01]  /*0340*/  IMAD.WIDE R16, R25, 0x4, R16 ;  /* 0x0000000419107825 */ /* 0x000fe200078e0210 */
[----:B------:R-:W-:Y:S02]  /*0350*/  CS2R R24, SRZ ;  /* 0x0000000000187805 */ /* 0x000fe4000001ff00 */
[----:B------:R-:W5:Y:S01]  /*0360*/  @P4 LDG.E.EL R22, desc[UR6][R8.64] ;  /* 0x0000000608164981 */ /* 0x000f62000c2e1900 */
[----:B------:R-:W-:-:S03]  /*0370*/  IMAD.MOV.U32 R26, RZ, RZ, RZ ;  /* 0x000000ffff1a7224 */ /* 0x000fc600078e00ff */
[----:B------:R-:W5:Y:S04]  /*0380*/  @P3 LDG.E.EL R24, desc[UR6][R10.64] ;  /* 0x000000060a183981 */ /* 0x000f68000c2e1900 */
[----:B------:R1:W5:Y:S04]  /*0390*/  @P2 LDG.E.EL R23, desc[UR6][R12.64] ;  /* 0x000000060c172981 */ /* 0x000368000c2e1900 */
[----:B------:R1:W5:Y:S04]  /*03a0*/  @P1 LDG.E.EL R25, desc[UR6][R2.64] ;  /* 0x0000000602191981 */ /* 0x000368000c2e1900 */
[----:B------:R-:W5:Y:S01]  /*03b0*/  @P0 LDG.E.EL R26, desc[UR6][R16.64] ;  /* 0x00000006101a0981 */ /* 0x000f62000c2e1900 */
[----:B------:R-:W1:Y:S01]  /*03c0*/  S2R R27, SR_TID.X ;  /* 0x00000000001b7919 */ /* 0x000e620000002100 */
[----:B------:R-:W1:Y:S01]  /*03d0*/  S2UR UR5, SR_CgaCtaId ;  /* 0x00000000000579c3 */ /* 0x000e620000008800 */
[----:B------:R-:W-:-:S02]  /*03e0*/  UMOV UR4, 0x400 ;  /* 0x0000040000047882 */ /* 0x000fc40000000000 */
[----:B01----:R-:W-:Y:S01]  /*03f0*/  UPRMT UR4, UR5, 0x654, UR4 ;  /* 0x0000065405047896 */ /* 0x003fe20008000004 */
[----:B------:R-:W-:Y:S01]  /*0400*/  IMAD.SHL.U32 R4, R27, 0x40, RZ ;  /* 0x000000401b047824 */ /* 0x000fe200078e00ff */
[----:B------:R-:W-:-:S04]  /*0410*/  SHF.R.U32.HI R5, RZ, 0x4, R27 ;  /* 0x00000004ff057819 */ /* 0x000fc8000001161b */
[----:B------:R-:W-:Y:S02]  /*0420*/  SGXT.U32 R5, R5, 0x3 ;  /* 0x000000030505781a */ /* 0x000fe40000000000 */
[----:B------:R-:W-:-:S04]  /*0430*/  LOP3.LUT R4, R4, 0x3c0, RZ, 0xc0, !PT ;  /* 0x000003c004047812 */ /* 0x000fc800078ec0ff */
[C---:B------:R-:W-:Y:S02]  /*0440*/  LOP3.LUT R5, R4.reuse, R5, RZ, 0xfc, !PT ;  /* 0x0000000504057212 */ /* 0x040fe400078efcff */
[----:B------:R-:W-:-:S05]  /*0450*/  LEA.HI R4, R4, UR4, RZ, 0x1e ;  /* 0x0000000404047c11 */ /* 0x000fca000f8ff0ff */
[----:B------:R-:W-:Y:S01]  /*0460*/  IMAD R13, R5, 0x4, R4 ;  /* 0x00000004050d7824 */ /* 0x000fe200078e0204 */
[C---:B------:R-:W-:Y:S01]  /*0470*/  LOP3.LUT R2, R27.reuse, 0x70, RZ, 0xc0, !PT ;  /* 0x000000701b027812 */ /* 0x040fe200078ec0ff */
[----:B------:R-:W-:-:S04]  /*0480*/  IMAD.SHL.U32 R8, R27, 0x4, RZ ;  /* 0x000000041b087824 */ /* 0x000fc800078e00ff */
[----:B------:R-:W-:Y:S01]  /*0490*/  VIADD R3, R2, UR4 ;  /* 0x0000000402037c36 */ /* 0x000fe20008000000 */
[----:B------:R-:W-:-:S05]  /*04a0*/  LOP3.LUT R8, R8, 0x1fc, RZ, 0xc0, !PT ;  /* 0x000001fc08087812 */ /* 0x000fca00078ec0ff */
[----:B------:R-:W-:Y:S02]  /*04b0*/  IMAD R4, R8, 0x4, R3 ;  /* 0x0000000408047824 */ /* 0x000fe400078e0203 */
[----:B------:R-:W-:Y:S01]  /*04c0*/  IMAD.SHL.U32 R18, R18, 0x4, RZ ;  /* 0x0000000412127824 */ /* 0x000fe200078e00ff */
[----:B------:R-:W0:Y:S04]  /*04d0*/  LDC.64 R2, c[0x0][0x218] ;  /* 0x00008600ff027b82 */ /* 0x000e280000000a00 */
[----:B------:R-:W-:-:S04]  /*04e0*/  LOP3.LUT R18, R19, 0x3c, R18, 0xf8, !PT ;  /* 0x0000003c13127812 */ /* 0x000fc800078ef812 */
[----:B------:R-:W-:-:S04]  /*04f0*/  SHF.R.S32.HI R9, RZ, 0x1f, R18 ;  /* 0x0000001fff097819 */ /* 0x000fc80000011412 */
[----:B------:R-:W-:-:S04]  /*0500*/  LEA.HI R9, R9, R18, RZ, 0x8 ;  /* 0x0000001209097211 */ /* 0x000fc800078f40ff */
[----:B------:R-:W-:Y:S02]  /*0510*/  LOP3.LUT R11, R9, 0xffffff00, RZ, 0xc0, !PT ;  /* 0xffffff00090b7812 */ /* 0x000fe400078ec0ff */
[----:B------:R-:W-:Y:S02]  /*0520*/  SHF.R.S32.HI R10, RZ, 0x8, R9 ;  /* 0x00000008ff0a7819 */ /* 0x000fe40000011409 */
[C---:B------:R-:W-:Y:S01]  /*0530*/  ISETP.GE.AND P0, PT, R18.reuse, 0x20000, PT ;  /* 0x000200001200780c */ /* 0x040fe20003f06270 */
[----:B------:R-:W-:Y:S01]  /*0540*/  IMAD.IADD R11, R18, 0x1, -R11 ;  /* 0x00000001120b7824 */ /* 0x000fe200078e0a0b */
[----:B------:R-:W-:Y:S02]  /*0550*/  LOP3.LUT R9, R15, R0, RZ, 0xfc, !PT ;  /* 0x000000000f097212 */ /* 0x000fe400078efcff */
[----:B------:R-:W-:Y:S01]  /*0560*/  LOP3.LUT R0, R15, 0x8, R0, 0xfe, !PT ;  /* 0x000000080f007812 */ /* 0x000fe200078efe00 */
[----:B------:R-:W-:Y:S01]  /*0570*/  IMAD R12, R10, 0x900, R11 ;  /* 0x000009000a0c7824 */ /* 0x000fe200078e020b */
[----:B------:R-:W-:-:S02]  /*0580*/  ISETP.LT.AND P1, PT, R9, 0x9, !P0 ;  /* 0x000000090900780c */ /* 0x000fc40004721270 */
[----:B------:R-:W-:Y:S01]  /*0590*/  ISETP.LT.AND P0, PT, R0, 0x9, !P0 ;  /* 0x000000090000780c */ /* 0x000fe20004701270 */
[----:B------:R-:W-:-:S04]  /*05a0*/  IMAD R11, R9, 0x100, R12 ;  /* 0x00000100090b7824 */ /* 0x000fc800078e020c */
[----:B0-----:R-:W-:Y:S01]  /*05b0*/  IMAD.WIDE R10, R11, 0x4, R2 ;  /* 0x000000040b0a7825 */ /* 0x001fe200078e0202 */
[----:B--2---:R-:W-:Y:S04]  /*05c0*/  STS [R13+0x20], R14 ;  /* 0x0000200e0d007388 */ /* 0x004fe80000000800 */
[----:B---3--:R-:W-:Y:S04]  /*05d0*/  STS [R13+0x40], R20 ;  /* 0x000040140d007388 */ /* 0x008fe80000000800 */
[----:B----4-:R-:W-:Y:S04]  /*05e0*/  STS [R13+0x60], R21 ;  /* 0x000060150d007388 */ /* 0x010fe80000000800 */
[----:B-----5:R-:W-:Y:S04]  /*05f0*/  STS [R13+0x80], R22 ;  /* 0x000080160d007388 */ /* 0x020fe80000000800 */
[----:B------:R-:W-:Y:S04]  /*0600*/  STS [R13+0xa0], R24 ;  /* 0x0000a0180d007388 */ /* 0x000fe80000000800 */
[----:B------:R-:W-:Y:S04]  /*0610*/  STS [R13+0xc0], R23 ;  /* 0x0000c0170d007388 */ /* 0x000fe80000000800 */
[----:B------:R-:W-:Y:S04]  /*0620*/  STS [R13], R25 ;  /* 0x000000190d007388 */ /* 0x000fe80000000800 */
[----:B------:R0:W-:Y:S01]  /*0630*/  STS [R13+0xe0], R26 ;  /* 0x0000e01a0d007388 */ /* 0x0001e20000000800 */
[----:B------:R-:W-:Y:S06]  /*0640*/  BAR.SYNC.DEFER_BLOCKING 0x0 ;  /* 0x0000000000007b1d */ /* 0x000fec0000010000 */
[----:B------:R-:W1:Y:S01]  /*0650*/  LDS.128 R4, [R4] ;  /* 0x0000000004047984 */ /* 0x000e620000000c00 */
[----:B0-----:R-:W-:-:S04]  /*0660*/  LOP3.LUT R13, R8, 0x200, RZ, 0xfc, !PT ;  /* 0x00000200080d7812 */ /* 0x001fc800078efcff */
[----:B------:R-:W-:-:S04]  /*0670*/  SHF.R.U32.HI R13, RZ, 0x2, R13 ;  /* 0x00000002ff0d7819 */ /* 0x000fc8000001160d */
[----:B------:R-:W-:-:S05]  /*0680*/  LOP3.LUT R13, R13, 0xf0, RZ, 0xc0, !PT ;  /* 0x000000f00d0d7812 */ /* 0x000fca00078ec0ff */
[----:B------:R-:W-:-:S04]  /*0690*/  VIADD R13, R13, UR4 ;  /* 0x000000040d0d7c36 */ /* 0x000fc80008000000 */
[----:B------:R-:W-:Y:S01]  /*06a0*/  IMAD R13, R8, 0x4, R13 ;  /* 0x00000004080d7824 */ /* 0x000fe200078e020d */
[----:B-1----:R0:W-:Y:S02]  /*06b0*/  @P1 STG.E.128 desc[UR6][R10.64], R4 ;  /* 0x000000040a001986 */ /* 0x0021e4000c101d06 */
[----:B0-----:R-:W-:Y:S05]  /*06c0*/  @!P0 EXIT ;  /* 0x000000000000894d */ /* 0x001fea0003800000 */
[----:B0-----:R-:W0:Y:S01]  /*06d0*/  LDS.128 R8, [R13+0x800] ;  /* 0x000800000d087984 */ /* 0x001e220000000c00 */
[----:B------:R-:W-:-:S04]  /*06e0*/  IMAD R5, R0, 0x100, R12 ;  /* 0x0000010000057824 */ /* 0x000fc800078e020c */
[----:B------:R-:W-:-:S05]  /*06f0*/  IMAD.WIDE R2, R5, 0x4, R2 ;  /* 0x0000000405027825 */ /* 0x000fca00078e0202 */
[----:B0-----:R-:W-:Y:S01]  /*0700*/  STG.E.128 desc[UR6][R2.64], R8 ;  /* 0x0000000802007986 */ /* 0x001fe2000c101d06 */
[----:B------:R-:W-:Y:S05]  /*0710*/  EXIT ;  /* 0x000000000000794d */ /* 0x000fea0003800000 */
.L_x_0:
[----:B------:R-:W-:-:S00]  /*0720*/  BRA `(.L_x_0) ;  /* 0xfffffffc00fc7947 */ /* 0x000fc0000383ffff */
[----:B------:R-:W-:-:S00]  /*0730*/  NOP ;  /* 0x0000000000007918 */ /* 0x000fc00000000000 */
        /* <DEDUP_REMOVED lines=12> */
.L_x_1:


//--------------------- .nv.shared.triton_poi_fused_7 --------------------------
	.section	.nv.shared.triton_poi_fused_7,"aw",@nobits
	.sectionflags	@""
	.align	16
	.zero		1024


//--------------------- .nv.constant0.triton_poi_fused_7 --------------------------
	.section	.nv.constant0.triton_poi_fused_7,"a",@progbits
	.sectionflags	@""
	.align	4
.nv.constant0.triton_poi_fused_7:
	.zero		552
